//
// Generated by NVIDIA NVVM Compiler
//
// Compiler Build ID: CL-36424714
// Cuda compilation tools, release 13.0, V13.0.88
// Based on NVVM 20.0.0
//

.version 9.0
.target sm_100
.address_size 64

	// .globl	_Z8rendererP7color_t
.global .align 1 .b8 kBlack[3];

.visible .entry _Z8rendererP7color_t(
	.param .u64 .ptr .align 1 _Z8rendererP7color_t_param_0
)
{
	.reg .pred 	%p<6>;
	.reg .b16 	%rs<5>;
	.reg .b32 	%r<9>;
	.reg .b64 	%rd<5>;
	.reg .b64 	%fd<18>;

	ld.param.u64 	%rd2, [_Z8rendererP7color_t_param_0];
	cvta.to.global.u64 	%rd3, %rd2;
	mov.u32 	%r1, %tid.x;
	cvt.u16.u32 	%rs1, %r1;
	mov.u32 	%r2, %ctaid.x;
	cvt.u16.u32 	%rs2, %r2;
	shl.b32 	%r3, %r2, 10;
	and.b32  	%r4, %r3, 67107840;
	or.b32  	%r5, %r4, %r1;
	mul.wide.u32 	%rd4, %r5, 3;
	add.s64 	%rd1, %rd3, %rd4;
	add.s16 	%rs3, %rs1, -112;
	cvt.rn.f64.s16 	%fd3, %rs3;
	cvt.rn.f64.u16 	%fd4, %rs2;
	add.f64 	%fd5, %fd4, 0dC064C00000000000;
	mul.f64 	%fd6, %fd5, 0dC078F00000000000;
	fma.rn.f64 	%fd7, %fd3, 0d4085980000000000, %fd6;
	div.rn.f64 	%fd1, %fd7, 0d4120DEC000000000;
	mov.f64 	%fd8, 0d0000000000000000;
	copysign.f64 	%fd9, %fd3, %fd8;
	fma.rn.f64 	%fd10, %fd5, 0d4089000000000000, %fd9;
	div.rn.f64 	%fd2, %fd10, 0d4120DEC000000000;
	setp.ltu.f64 	%p1, %fd1, 0d0000000000000000;
	setp.ltu.f64 	%p2, %fd2, 0d0000000000000000;
	add.f64 	%fd11, %fd1, %fd2;
	setp.gtu.f64 	%p3, %fd11, 0d3FF0000000000000;
	or.pred  	%p4, %p2, %p1;
	or.pred  	%p5, %p4, %p3;
	@%p5 bra 	$L__BB0_2;
	mul.f64 	%fd12, %fd1, 0d406FE00000000000;
	cvt.rzi.u32.f64 	%r6, %fd12;
	st.global.u8 	[%rd1+1], %r6;
	mul.f64 	%fd13, %fd2, 0d406FE00000000000;
	cvt.rzi.u32.f64 	%r7, %fd13;
	st.global.u8 	[%rd1+2], %r7;
	mov.f64 	%fd14, 0d3FF0000000000000;
	sub.f64 	%fd15, %fd14, %fd1;
	sub.f64 	%fd16, %fd15, %fd2;
	mul.f64 	%fd17, %fd16, 0d406FE00000000000;
	cvt.rzi.u32.f64 	%r8, %fd17;
	st.global.u8 	[%rd1], %r8;
	bra.uni 	$L__BB0_3;
$L__BB0_2:
	mov.b16 	%rs4, 0;
	st.global.u8 	[%rd1], %rs4;
	st.global.u8 	[%rd1+1], %rs4;
	st.global.u8 	[%rd1+2], %rs4;
$L__BB0_3:
	ret;

}


// ===== COMPILED SASS (sm_100) =====

	.target	sm_100

	.elftype	@"ET_EXEC"


//--------------------- .note.nv.tkinfo           --------------------------
	.section	.note.nv.tkinfo,"",@"SHT_NOTE"
	.sectionflags	@"SHF_NOTE_NV_TKINFO"
	.tkinfo
        /*0018*/ 	.word	0x00000002
        /*0030*/ 	.string	""
        /*0030*/ 	.string	"ptxas"
        /*0030*/ 	.string	"Cuda compilation tools, release 13.0, V13.0.88"
        /*0030*/ 	.string	"Build cuda_13.0.r13.0/compiler.36424714_0"
        /*0030*/ 	.string	"-arch sm_100 -m 64 "



//--------------------- .note.nv.cuinfo           --------------------------
	.section	.note.nv.cuinfo,"",@"SHT_NOTE"
	.sectionflags	@"SHF_NOTE_NV_CUINFO"
        /*0018*/ 	.short	0x0002
        /*001a*/ 	.short	0x0064
        /*001c*/ 	.short	0x0082
	.zero		2


//--------------------- .nv.info                  --------------------------
	.section	.nv.info,"",@"SHT_CUDA_INFO"
	.align	4


	//----- nvinfo : EIATTR_REGCOUNT
	.align		4
        /*0000*/ 	.byte	0x04, 0x2f
        /*0002*/ 	.short	(.L_2 - .L_1)
	.align		4
.L_1:
        /*0004*/ 	.word	index@(_Z8rendererP7color_t)
        /*0008*/ 	.word	0x00000020


	//----- nvinfo : EIATTR_FRAME_SIZE
	.align		4
.L_2:
        /*000c*/ 	.byte	0x04, 0x11
        /*000e*/ 	.short	(.L_4 - .L_3)
	.align		4
.L_3:
        /*0010*/ 	.word	index@($__internal_0_$__cuda_sm20_div_rn_f64_full)
        /*0014*/ 	.word	0x00000000


	//----- nvinfo : EIATTR_FRAME_SIZE
	.align		4
.L_4:
        /*0018*/ 	.byte	0x04, 0x11
        /*001a*/ 	.short	(.L_6 - .L_5)
	.align		4
.L_5:
        /*001c*/ 	.word	index@(_Z8rendererP7color_t)
        /*0020*/ 	.word	0x00000000


	//----- nvinfo : EIATTR_MIN_STACK_SIZE
	.align		4
.L_6:
        /*0024*/ 	.byte	0x04, 0x12
        /*0026*/ 	.short	(.L_8 - .L_7)
	.align		4
.L_7:
        /*0028*/ 	.word	index@(_Z8rendererP7color_t)
        /*002c*/ 	.word	0x00000000
.L_8:


//--------------------- .nv.compat                --------------------------
	.section	.nv.compat,"",@"SHT_CUDA_COMPAT_INFO"
	.align	4
        /*0000*/ 	.byte	0x02, 0x09, 0x00, 0x00, 0x02, 0x02, 0x01, 0x00, 0x02, 0x05, 0x05, 0x00, 0x03, 0x07, 0x01, 0x01
        /*0010*/ 	.byte	0x02, 0x03, 0x00, 0x00, 0x02, 0x06, 0x01, 0x00, 0x04, 0x0b, 0x08, 0x00, 0x01, 0x00, 0x00, 0x00
        /*0020*/ 	.byte	0x00, 0x00, 0x00, 0x00


//--------------------- .nv.info._Z8rendererP7color_t --------------------------
	.section	.nv.info._Z8rendererP7color_t,"",@"SHT_CUDA_INFO"
	.sectionflags	@""
	.align	4


	//----- nvinfo : EIATTR_CUDA_API_VERSION
	.align		4
        /*0000*/ 	.byte	0x04, 0x37
        /*0002*/ 	.short	(.L_10 - .L_9)
.L_9:
        /*0004*/ 	.word	0x00000082


	//----- nvinfo : EIATTR_KPARAM_INFO
	.align		4
.L_10:
        /*0008*/ 	.byte	0x04, 0x17
        /*000a*/ 	.short	(.L_12 - .L_11)
.L_11:
        /*000c*/ 	.word	0x00000000
        /*0010*/ 	.short	0x0000
        /*0012*/ 	.short	0x0000
        /*0014*/ 	.byte	0x00, 0xf5, 0x21, 0x00


	//----- nvinfo : EIATTR_SPARSE_MMA_MASK
	.align		4
.L_12:
        /*0018*/ 	.byte	0x03, 0x50
        /*001a*/ 	.short	0x0000


	//----- nvinfo : EIATTR_MAXREG_COUNT
	.align		4
        /*001c*/ 	.byte	0x03, 0x1b
        /*001e*/ 	.short	0x00ff


	//----- nvinfo : EIATTR_MERCURY_ISA_VERSION
	.align		4
        /*0020*/ 	.byte	0x03, 0x5f
        /*0022*/ 	.short	0x0101


	//----- nvinfo : EIATTR_VRC_CTA_INIT_COUNT
	.align		4
        /*0024*/ 	.byte	0x02, 0x4a
	.zero		1
	.zero		1


	//----- nvinfo : EIATTR_EXIT_INSTR_OFFSETS
	.align		4
        /*0028*/ 	.byte	0x04, 0x1c
        /*002a*/ 	.short	(.L_14 - .L_13)


	//   ....[0]....
.L_13:
        /*002c*/ 	.word	0x00000510


	//   ....[1]....
        /*0030*/ 	.word	0x00000550


	//----- nvinfo : EIATTR_CRS_STACK_SIZE
	.align		4
.L_14:
        /*0034*/ 	.byte	0x04, 0x1e
        /*0036*/ 	.short	(.L_16 - .L_15)
.L_15:
        /*0038*/ 	.word	0x00000000


	//----- nvinfo : EIATTR_CBANK_PARAM_SIZE
	.align		4
.L_16:
        /*003c*/ 	.byte	0x03, 0x19
        /*003e*/ 	.short	0x0008


	//----- nvinfo : EIATTR_PARAM_CBANK
	.align		4
        /*0040*/ 	.byte	0x04, 0x0a
        /*0042*/ 	.short	(.L_18 - .L_17)
	.align		4
.L_17:
        /*0044*/ 	.word	index@(.nv.constant0._Z8rendererP7color_t)
        /*0048*/ 	.short	0x0380
        /*004a*/ 	.short	0x0008


	//----- nvinfo : EIATTR_SW_WAR
	.align		4
.L_18:
        /*004c*/ 	.byte	0x04, 0x36
        /*004e*/ 	.short	(.L_20 - .L_19)
.L_19:
        /*0050*/ 	.word	0x00000008
.L_20:


//--------------------- .nv.callgraph             --------------------------
	.section	.nv.callgraph,"",@"SHT_CUDA_CALLGRAPH"
	.align	4
	.sectionentsize	8
	.align		4
        /*0000*/ 	.word	0x00000000
	.align		4
        /*0004*/ 	.word	0xffffffff
	.align		4
        /*0008*/ 	.word	0x00000000
	.align		4
        /*000c*/ 	.word	0xfffffffe
	.align		4
        /*0010*/ 	.word	0x00000000
	.align		4
        /*0014*/ 	.word	0xfffffffd
	.align		4
        /*0018*/ 	.word	0x00000000
	.align		4
        /*001c*/ 	.word	0xfffffffc


//--------------------- .nv.constant4             --------------------------
	.section	.nv.constant4,"a",@progbits
	.align	8
	.align		8
.nv.constant4:
        /*0000*/ 	.dword	kBlack


//--------------------- .text._Z8rendererP7color_t --------------------------
	.section	.text._Z8rendererP7color_t,"ax",@progbits
	.align	128
        .global         _Z8rendererP7color_t
        .type           _Z8rendererP7color_t,@function
        .size           _Z8rendererP7color_t,(.L_x_11 - _Z8rendererP7color_t)
        .other          _Z8rendererP7color_t,@"STO_CUDA_ENTRY STV_DEFAULT"
_Z8rendererP7color_t:
.text._Z8rendererP7color_t:
[----:B------:R-:W-:Y:S01]  /*0000*/  LDC R1, c[0x0][0x37c] ;  /* 0x0000df00ff017b82 */ /* 0x000fe20000000800 */
[----:B------:R-:W0:Y:S01]  /*0010*/  S2R R0, SR_CTAID.X ;  /* 0x0000000000007919 */ /* 0x000e220000002500 */
[----:B------:R-:W1:Y:S01]  /*0020*/  MUFU.RCP64H R3, 552800 ;  /* 0x4120dec000037908 */ /* 0x000e620000001800 */
[----:B------:R-:W-:-:S05]  /*0030*/  IMAD.MOV.U32 R8, RZ, RZ, 0x0 ;  /* 0x00000000ff087424 */ /* 0x000fca00078e00ff */
[----:B------:R-:W2:Y:S01]  /*0040*/  LDC.64 R12, c[0x0][0x380] ;  /* 0x0000e000ff0c7b82 */ /* 0x000ea20000000a00 */
[----:B------:R-:W3:Y:S01]  /*0050*/  S2R R4, SR_TID.X ;  /* 0x0000000000047919 */ /* 0x000ee20000002100 */
[----:B------:R-:W-:Y:S01]  /*0060*/  IMAD.MOV.U32 R9, RZ, RZ, 0x4120dec0 ;  /* 0x4120dec0ff097424 */ /* 0x000fe200078e00ff */
[----:B------:R-:W-:Y:S01]  /*0070*/  UMOV UR4, URZ ;  /* 0x000000ff00047c82 */ /* 0x000fe20008000000 */
[----:B------:R-:W-:Y:S01]  /*0080*/  IMAD.MOV.U32 R2, RZ, RZ, 0x1 ;  /* 0x00000001ff027424 */ /* 0x000fe200078e00ff */
[----:B------:R-:W-:Y:S05]  /*0090*/  BSSY.RECONVERGENT B0, `(.L_x_0) ;  /* 0x000001b000007945 */ /* 0x000fea0003800200 */
[----:B-1----:R-:W-:-:S08]  /*00a0*/  DFMA R6, R2, -R8, 1 ;  /* 0x3ff000000206742b */ /* 0x002fd00000000808 */
[----:B------:R-:W-:Y:S01]  /*00b0*/  DFMA R6, R6, R6, R6 ;  /* 0x000000060606722b */ /* 0x000fe20000000006 */
[----:B0-----:R-:W0:Y:S01]  /*00c0*/  I2F.F64.U16 R16, R0 ;  /* 0x0000000000107312 */ /* 0x001e220000101800 */
[----:B------:R-:W-:-:S06]  /*00d0*/  IMAD.SHL.U32 R5, R0, 0x400, RZ ;  /* 0x0000040000057824 */ /* 0x000fcc00078e00ff */
[----:B------:R-:W-:Y:S01]  /*00e0*/  DFMA R2, R2, R6, R2 ;  /* 0x000000060202722b */ /* 0x000fe20000000002 */
[C---:B---3--:R-:W-:Y:S01]  /*00f0*/  VIADD R14, R4.reuse, 0xffffff90 ;  /* 0xffffff90040e7836 */ /* 0x048fe20000000000 */
[----:B------:R-:W-:-:S05]  /*0100*/  LOP3.LUT R5, R4, 0x3fffc00, R5, 0xf8, !PT ;  /* 0x03fffc0004057812 */ /* 0x000fca00078ef805 */
[----:B------:R-:W1:Y:S01]  /*0110*/  I2F.F64.S16 R14, R14 ;  /* 0x0000000e000e7312 */ /* 0x000e620000101c00 */
[----:B------:R-:W-:Y:S01]  /*0120*/  DFMA R8, R2, -R8, 1 ;  /* 0x3ff000000208742b */ /* 0x000fe20000000808 */
[----:B--2---:R-:W-:Y:S01]  /*0130*/  IMAD.WIDE.U32 R12, R5, 0x3, R12 ;  /* 0x00000003050c7825 */ /* 0x004fe200078e000c */
[----:B0-----:R-:W-:-:S03]  /*0140*/  DADD R16, R16, -166 ;  /* 0xc064c00010107429 */ /* 0x001fc60000000000 */
[----:B------:R-:W-:-:S03]  /*0150*/  IMAD.MOV.U32 R5, RZ, RZ, 0x4120dec0 ;  /* 0x4120dec0ff057424 */ /* 0x000fc600078e00ff */
[----:B------:R-:W-:Y:S02]  /*0160*/  DFMA R2, R2, R8, R2 ;  /* 0x000000080202722b */ /* 0x000fe40000000002 */
[----:B------:R-:W-:-:S08]  /*0170*/  DMUL R6, R16, -399 ;  /* 0xc078f00010067828 */ /* 0x000fd00000000000 */
[----:B-1----:R-:W-:-:S08]  /*0180*/  DFMA R6, R14, 691, R6 ;  /* 0x408598000e06782b */ /* 0x002fd00000000006 */
[----:B------:R-:W-:Y:S02]  /*0190*/  DMUL R8, R6, R2 ;  /* 0x0000000206087228 */ /* 0x000fe40000000000 */
[----:B------:R-:W-:-:S06]  /*01a0*/  FSETP.GEU.AND P1, PT, |R7|, 6.5827683646048100446e-37, PT ;  /* 0x036000000700780b */ /* 0x000fcc0003f2e200 */
[----:B------:R-:W-:-:S08]  /*01b0*/  DFMA R10, R8, -552800, R6 ;  /* 0xc120dec0080a782b */ /* 0x000fd00000000006 */
[----:B------:R-:W-:-:S10]  /*01c0*/  DFMA R2, R2, R10, R8 ;  /* 0x0000000a0202722b */ /* 0x000fd40000000008 */
[----:B------:R-:W-:-:S05]  /*01d0*/  FFMA R0, RZ, 10.05438232421875, R3 ;  /* 0x4120dec0ff007823 */ /* 0x000fca0000000003 */
[----:B------:R-:W-:-:S13]  /*01e0*/  FSETP.GT.AND P0, PT, |R0|, 1.469367938527859385e-39, PT ;  /* 0x001000000000780b */ /* 0x000fda0003f04200 */
[----:B------:R-:W-:Y:S05]  /*01f0*/  @P0 BRA P1, `(.L_x_1) ;  /* 0x0000000000100947 */ /* 0x000fea0000800000 */
[----:B------:R-:W-:-:S07]  /*0200*/  MOV R0, 0x220 ;  /* 0x0000022000007802 */ /* 0x000fce0000000f00 */
[----:B------:R-:W-:Y:S05]  /*0210*/  CALL.REL.NOINC `($__internal_0_$__cuda_sm20_div_rn_f64_full) ;  /* 0x0000000000d07944 */ /* 0x000fea0003c00000 */
[----:B------:R-:W-:Y:S02]  /*0220*/  IMAD.MOV.U32 R2, RZ, RZ, R20 ;  /* 0x000000ffff027224 */ /* 0x000fe400078e0014 */
[----:B------:R-:W-:-:S07]  /*0230*/  IMAD.MOV.U32 R3, RZ, RZ, R21 ;  /* 0x000000ffff037224 */ /* 0x000fce00078e0015 */
.L_x_1:
[----:B------:R-:W-:Y:S05]  /*0240*/  BSYNC.RECONVERGENT B0 ;  /* 0x0000000000007941 */ /* 0x000fea0003800200 */
.L_x_0:
[----:B------:R-:W0:Y:S01]  /*0250*/  MUFU.RCP64H R7, 552800 ;  /* 0x4120dec000077908 */ /* 0x000e220000001800 */
[----:B------:R-:W-:Y:S01]  /*0260*/  IMAD.MOV.U32 R8, RZ, RZ, 0x0 ;  /* 0x00000000ff087424 */ /* 0x000fe200078e00ff */
[----:B------:R-:W-:Y:S01]  /*0270*/  LOP3.LUT R15, RZ, 0x80000000, R15, 0xb8, !PT ;  /* 0x80000000ff0f7812 */ /* 0x000fe200078eb80f */
[----:B------:R-:W-:Y:S01]  /*0280*/  IMAD.MOV.U32 R9, RZ, RZ, 0x4120dec0 ;  /* 0x4120dec0ff097424 */ /* 0x000fe200078e00ff */
[----:B------:R-:W-:Y:S01]  /*0290*/  BSSY.RECONVERGENT B0, `(.L_x_2) ;  /* 0x0000016000007945 */ /* 0x000fe20003800200 */
[----:B------:R-:W-:Y:S02]  /*02a0*/  IMAD.MOV.U32 R6, RZ, RZ, 0x1 ;  /* 0x00000001ff067424 */ /* 0x000fe400078e00ff */
[----:B------:R-:W-:-:S06]  /*02b0*/  IMAD.MOV.U32 R14, RZ, RZ, RZ ;  /* 0x000000ffff0e7224 */ /* 0x000fcc00078e00ff */
[----:B------:R-:W-:Y:S02]  /*02c0*/  DFMA R14, R16, 800, R14 ;  /* 0x40890000100e782b */ /* 0x000fe4000000000e */
[----:B0-----:R-:W-:-:S08]  /*02d0*/  DFMA R10, R6, -R8, 1 ;  /* 0x3ff00000060a742b */ /* 0x001fd00000000808 */
[----:B------:R-:W-:Y:S01]  /*02e0*/  FSETP.GEU.AND P1, PT, |R15|, 6.5827683646048100446e-37, PT ;  /* 0x036000000f00780b */ /* 0x000fe20003f2e200 */
[----:B------:R-:W-:-:S08]  /*02f0*/  DFMA R10, R10, R10, R10 ;  /* 0x0000000a0a0a722b */ /* 0x000fd0000000000a */
[----:B------:R-:W-:-:S08]  /*0300*/  DFMA R10, R6, R10, R6 ;  /* 0x0000000a060a722b */ /* 0x000fd00000000006 */
[----:B------:R-:W-:-:S08]  /*0310*/  DFMA R8, R10, -R8, 1 ;  /* 0x3ff000000a08742b */ /* 0x000fd00000000808 */
[----:B------:R-:W-:-:S08]  /*0320*/  DFMA R10, R10, R8, R10 ;  /* 0x000000080a0a722b */ /* 0x000fd0000000000a */
[----:B------:R-:W-:-:S08]  /*0330*/  DMUL R6, R10, R14 ;  /* 0x0000000e0a067228 */ /* 0x000fd00000000000 */
[----:B------:R-:W-:-:S08]  /*0340*/  DFMA R8, R6, -552800, R14 ;  /* 0xc120dec00608782b */ /* 0x000fd0000000000e */
[----:B------:R-:W-:-:S10]  /*0350*/  DFMA R6, R10, R8, R6 ;  /* 0x000000080a06722b */ /* 0x000fd40000000006 */
[----:B------:R-:W-:-:S05]  /*0360*/  FFMA R0, RZ, 10.05438232421875, R7 ;  /* 0x4120dec0ff007823 */ /* 0x000fca0000000007 */
[----:B------:R-:W-:-:S13]  /*0370*/  FSETP.GT.AND P0, PT, |R0|, 1.469367938527859385e-39, PT ;  /* 0x001000000000780b */ /* 0x000fda0003f04200 */
[----:B------:R-:W-:Y:S05]  /*0380*/  @P0 BRA P1, `(.L_x_3) ;  /* 0x0000000000180947 */ /* 0x000fea0000800000 */
[----:B------:R-:W-:Y:S01]  /*0390*/  IMAD.MOV.U32 R6, RZ, RZ, R14 ;  /* 0x000000ffff067224 */ /* 0x000fe200078e000e */
[----:B------:R-:W-:Y:S01]  /*03a0*/  MOV R0, 0x3d0 ;  /* 0x000003d000007802 */ /* 0x000fe20000000f00 */
[----:B------:R-:W-:-:S07]  /*03b0*/  IMAD.MOV.U32 R7, RZ, RZ, R15 ;  /* 0x000000ffff077224 */ /* 0x000fce00078e000f */
[----:B------:R-:W-:Y:S05]  /*03c0*/  CALL.REL.NOINC `($__internal_0_$__cuda_sm20_div_rn_f64_full) ;  /* 0x0000000000647944 */ /* 0x000fea0003c00000 */
[----:B------:R-:W-:Y:S02]  /*03d0*/  IMAD.MOV.U32 R6, RZ, RZ, R20 ;  /* 0x000000ffff067224 */ /* 0x000fe400078e0014 */
[----:B------:R-:W-:-:S07]  /*03e0*/  IMAD.MOV.U32 R7, RZ, RZ, R21 ;  /* 0x000000ffff077224 */ /* 0x000fce00078e0015 */
.L_x_3:
[----:B------:R-:W-:Y:S05]  /*03f0*/  BSYNC.RECONVERGENT B0 ;  /* 0x0000000000007941 */ /* 0x000fea0003800200 */
.L_x_2:
[----:B------:R-:W-:Y:S01]  /*0400*/  DSETP.GE.AND P0, PT, R2, RZ, PT ;  /* 0x000000ff0200722a */ /* 0x000fe20003f06000 */
[----:B------:R-:W0:Y:S01]  /*0410*/  LDCU.64 UR4, c[0x0][0x358] ;  /* 0x00006b00ff0477ac */ /* 0x000e220008000a00 */
[----:B------:R-:W-:-:S04]  /*0420*/  DADD R4, R6, R2 ;  /* 0x0000000006047229 */ /* 0x000fc80000000002 */
[----:B------:R-:W-:-:S06]  /*0430*/  DSETP.LTU.OR P0, PT, R6, RZ, !P0 ;  /* 0x000000ff0600722a */ /* 0x000fcc0004709400 */
[----:B------:R-:W-:-:S14]  /*0440*/  DSETP.GTU.OR P0, PT, R4, 1, P0 ;  /* 0x3ff000000400742a */ /* 0x000fdc000070c400 */
[----:B0-----:R-:W-:Y:S05]  /*0450*/  @P0 BRA `(.L_x_4) ;  /* 0x0000000000300947 */ /* 0x001fea0003800000 */
[C---:B------:R-:W-:Y:S02]  /*0460*/  DADD R4, -R2.reuse, 1 ;  /* 0x3ff0000002047429 */ /* 0x040fe40000000100 */
[----:B------:R-:W-:-:S06]  /*0470*/  DMUL R2, R2, 255 ;  /* 0x406fe00002027828 */ /* 0x000fcc0000000000 */
[----:B------:R-:W-:Y:S02]  /*0480*/  DADD R4, R4, -R6 ;  /* 0x0000000004047229 */ /* 0x000fe40000000806 */
[----:B------:R-:W-:Y:S02]  /*0490*/  DMUL R6, R6, 255 ;  /* 0x406fe00006067828 */ /* 0x000fe40000000000 */
[----:B------:R-:W0:Y:S04]  /*04a0*/  F2I.U32.F64.TRUNC R3, R2 ;  /* 0x0000000200037311 */ /* 0x000e28000030d000 */
[----:B------:R-:W-:-:S04]  /*04b0*/  DMUL R4, R4, 255 ;  /* 0x406fe00004047828 */ /* 0x000fc80000000000 */
[----:B------:R-:W1:Y:S01]  /*04c0*/  F2I.U32.F64.TRUNC R7, R6 ;  /* 0x0000000600077311 */ /* 0x000e62000030d000 */
[----:B0-----:R-:W-:Y:S07]  /*04d0*/  STG.E.U8 desc[UR4][R12.64+0x1], R3 ;  /* 0x000001030c007986 */ /* 0x001fee000c101104 */
[----:B------:R-:W0:Y:S01]  /*04e0*/  F2I.U32.F64.TRUNC R5, R4 ;  /* 0x0000000400057311 */ /* 0x000e22000030d000 */
[----:B-1----:R-:W-:Y:S04]  /*04f0*/  STG.E.U8 desc[UR4][R12.64+0x2], R7 ;  /* 0x000002070c007986 */ /* 0x002fe8000c101104 */
[----:B0-----:R-:W-:Y:S01]  /*0500*/  STG.E.U8 desc[UR4][R12.64], R5 ;  /* 0x000000050c007986 */ /* 0x001fe2000c101104 */
[----:B------:R-:W-:Y:S05]  /*0510*/  EXIT ;  /* 0x000000000000794d */ /* 0x000fea0003800000 */
.L_x_4:
[----:B------:R-:W-:Y:S04]  /*0520*/  STG.E.U8 desc[UR4][R12.64], RZ ;  /* 0x000000ff0c007986 */ /* 0x000fe8000c101104 */
[----:B------:R-:W-:Y:S04]  /*0530*/  STG.E.U8 desc[UR4][R12.64+0x1], RZ ;  /* 0x000001ff0c007986 */ /* 0x000fe8000c101104 */
[----:B------:R-:W-:Y:S01]  /*0540*/  STG.E.U8 desc[UR4][R12.64+0x2], RZ ;  /* 0x000002ff0c007986 */ /* 0x000fe2000c101104 */
[----:B------:R-:W-:Y:S05]  /*0550*/  EXIT ;  /* 0x000000000000794d */ /* 0x000fea0003800000 */
        .weak           $__internal_0_$__cuda_sm20_div_rn_f64_full
        .type           $__internal_0_$__cuda_sm20_div_rn_f64_full,@function
        .size           $__internal_0_$__cuda_sm20_div_rn_f64_full,(.L_x_11 - $__internal_0_$__cuda_sm20_div_rn_f64_full)
$__internal_0_$__cuda_sm20_div_rn_f64_full:
[C---:B------:R-:W-:Y:S01]  /*0560*/  FSETP.GEU.AND P0, PT, |R5|.reuse, 1.469367938527859385e-39, PT ;  /* 0x001000000500780b */ /* 0x040fe20003f0e200 */
[----:B------:R-:W-:Y:S01]  /*0570*/  IMAD.U32 R8, RZ, RZ, UR4 ;  /* 0x00000004ff087e24 */ /* 0x000fe2000f8e00ff */
[----:B------:R-:W-:Y:S01]  /*0580*/  LOP3.LUT R4, R5, 0x800fffff, RZ, 0xc0, !PT ;  /* 0x800fffff05047812 */ /* 0x000fe200078ec0ff */
[----:B------:R-:W-:Y:S01]  /*0590*/  IMAD.MOV.U32 R9, RZ, RZ, R5 ;  /* 0x000000ffff097224 */ /* 0x000fe200078e0005 */
[C---:B------:R-:W-:Y:S01]  /*05a0*/  FSETP.GEU.AND P2, PT, |R7|.reuse, 1.469367938527859385e-39, PT ;  /* 0x001000000700780b */ /* 0x040fe20003f4e200 */
[----:B------:R-:W-:Y:S01]  /*05b0*/  IMAD.U32 R10, RZ, RZ, UR4 ;  /* 0x00000004ff0a7e24 */ /* 0x000fe2000f8e00ff */
[----:B------:R-:W-:Y:S01]  /*05c0*/  LOP3.LUT R11, R4, 0x3ff00000, RZ, 0xfc, !PT ;  /* 0x3ff00000040b7812 */ /* 0x000fe200078efcff */
[----:B------:R-:W-:Y:S01]  /*05d0*/  IMAD.MOV.U32 R20, RZ, RZ, 0x1 ;  /* 0x00000001ff147424 */ /* 0x000fe200078e00ff */
[----:B------:R-:W-:Y:S01]  /*05e0*/  LOP3.LUT R4, R7, 0x7ff00000, RZ, 0xc0, !PT ;  /* 0x7ff0000007047812 */ /* 0x000fe200078ec0ff */
[----:B------:R-:W-:Y:S01]  /*05f0*/  IMAD.MOV.U32 R26, RZ, RZ, 0x1ca00000 ;  /* 0x1ca00000ff1a7424 */ /* 0x000fe200078e00ff */
[----:B------:R-:W-:Y:S01]  /*0600*/  LOP3.LUT R27, R5, 0x7ff00000, RZ, 0xc0, !PT ;  /* 0x7ff00000051b7812 */ /* 0x000fe200078ec0ff */
[----:B------:R-:W-:Y:S02]  /*0610*/  BSSY.RECONVERGENT B1, `(.L_x_5) ;  /* 0x000004e000017945 */ /* 0x000fe40003800200 */
[----:B------:R-:W-:Y:S01]  /*0620*/  @!P0 DMUL R10, R8, 8.98846567431157953865e+307 ;  /* 0x7fe00000080a8828 */ /* 0x000fe20000000000 */
[----:B------:R-:W-:Y:S01]  /*0630*/  ISETP.GE.U32.AND P1, PT, R4, R27, PT ;  /* 0x0000001b0400720c */ /* 0x000fe20003f26070 */
[----:B------:R-:W-:-:S02]  /*0640*/  IMAD.MOV.U32 R28, RZ, RZ, R4 ;  /* 0x000000ffff1c7224 */ /* 0x000fc400078e0004 */
[----:B------:R-:W-:Y:S01]  /*0650*/  @!P2 LOP3.LUT R23, R9, 0x7ff00000, RZ, 0xc0, !PT ;  /* 0x7ff000000917a812 */ /* 0x000fe200078ec0ff */
[----:B------:R-:W-:Y:S01]  /*0660*/  @!P2 IMAD.MOV.U32 R22, RZ, RZ, RZ ;  /* 0x000000ffff16a224 */ /* 0x000fe200078e00ff */
[----:B------:R-:W0:Y:S02]  /*0670*/  MUFU.RCP64H R21, R11 ;  /* 0x0000000b00157308 */ /* 0x000e240000001800 */
[----:B------:R-:W-:Y:S02]  /*0680*/  @!P2 ISETP.GE.U32.AND P3, PT, R4, R23, PT ;  /* 0x000000170400a20c */ /* 0x000fe40003f66070 */
[----:B------:R-:W-:Y:S02]  /*0690*/  @!P0 LOP3.LUT R27, R11, 0x7ff00000, RZ, 0xc0, !PT ;  /* 0x7ff000000b1b8812 */ /* 0x000fe400078ec0ff */
[----:B------:R-:W-:-:S03]  /*06a0*/  @!P2 SEL R23, R26, 0x63400000, !P3 ;  /* 0x634000001a17a807 */ /* 0x000fc60005800000 */
[----:B------:R-:W-:Y:S01]  /*06b0*/  VIADD R29, R27, 0xffffffff ;  /* 0xffffffff1b1d7836 */ /* 0x000fe20000000000 */
[----:B------:R-:W-:-:S04]  /*06c0*/  @!P2 LOP3.LUT R23, R23, 0x80000000, R7, 0xf8, !PT ;  /* 0x800000001717a812 */ /* 0x000fc800078ef807 */
[----:B------:R-:W-:Y:S01]  /*06d0*/  @!P2 LOP3.LUT R23, R23, 0x100000, RZ, 0xfc, !PT ;  /* 0x001000001717a812 */ /* 0x000fe200078efcff */
[----:B0-----:R-:W-:-:S08]  /*06e0*/  DFMA R18, R20, -R10, 1 ;  /* 0x3ff000001412742b */ /* 0x001fd0000000080a */
[----:B------:R-:W-:-:S08]  /*06f0*/  DFMA R18, R18, R18, R18 ;  /* 0x000000121212722b */ /* 0x000fd00000000012 */
[----:B------:R-:W-:Y:S01]  /*0700*/  DFMA R20, R20, R18, R20 ;  /* 0x000000121414722b */ /* 0x000fe20000000014 */
[----:B------:R-:W-:Y:S01]  /*0710*/  SEL R19, R26, 0x63400000, !P1 ;  /* 0x634000001a137807 */ /* 0x000fe20004800000 */
[----:B------:R-:W-:-:S03]  /*0720*/  IMAD.MOV.U32 R18, RZ, RZ, R6 ;  /* 0x000000ffff127224 */ /* 0x000fc600078e0006 */
[----:B------:R-:W-:-:S03]  /*0730*/  LOP3.LUT R19, R19, 0x800fffff, R7, 0xf8, !PT ;  /* 0x800fffff13137812 */ /* 0x000fc600078ef807 */
[----:B------:R-:W-:-:S03]  /*0740*/  DFMA R24, R20, -R10, 1 ;  /* 0x3ff000001418742b */ /* 0x000fc6000000080a */
[----:B------:R-:W-:-:S05]  /*0750*/  @!P2 DFMA R18, R18, 2, -R22 ;  /* 0x400000001212a82b */ /* 0x000fca0000000816 */
[----:B------:R-:W-:-:S05]  /*0760*/  DFMA R24, R20, R24, R20 ;  /* 0x000000181418722b */ /* 0x000fca0000000014 */
[----:B------:R-:W-:-:S03]  /*0770*/  @!P2 LOP3.LUT R28, R19, 0x7ff00000, RZ, 0xc0, !PT ;  /* 0x7ff00000131ca812 */ /* 0x000fc600078ec0ff */
[----:B------:R-:W-:Y:S02]  /*0780*/  DMUL R20, R24, R18 ;  /* 0x0000001218147228 */ /* 0x000fe40000000000 */
[----:B------:R-:W-:-:S05]  /*0790*/  VIADD R22, R28, 0xffffffff ;  /* 0xffffffff1c167836 */ /* 0x000fca0000000000 */
[----:B------:R-:W-:Y:S01]  /*07a0*/  ISETP.GT.U32.AND P0, PT, R22, 0x7feffffe, PT ;  /* 0x7feffffe1600780c */ /* 0x000fe20003f04070 */
[----:B------:R-:W-:-:S03]  /*07b0*/  DFMA R22, R20, -R10, R18 ;  /* 0x8000000a1416722b */ /* 0x000fc60000000012 */
[----:B------:R-:W-:-:S05]  /*07c0*/  ISETP.GT.U32.OR P0, PT, R29, 0x7feffffe, P0 ;  /* 0x7feffffe1d00780c */ /* 0x000fca0000704470 */
[----:B------:R-:W-:-:S08]  /*07d0*/  DFMA R22, R24, R22, R20 ;  /* 0x000000161816722b */ /* 0x000fd00000000014 */
[----:B------:R-:W-:Y:S05]  /*07e0*/  @P0 BRA `(.L_x_6) ;  /* 0x00000000006c0947 */ /* 0x000fea0003800000 */
[----:B------:R-:W-:-:S04]  /*07f0*/  LOP3.LUT R7, R9, 0x7ff00000, RZ, 0xc0, !PT ;  /* 0x7ff0000009077812 */ /* 0x000fc800078ec0ff */
[CC--:B------:R-:W-:Y:S02]  /*0800*/  VIADDMNMX R6, R4.reuse, -R7.reuse, 0xb9600000, !PT ;  /* 0xb960000004067446 */ /* 0x0c0fe40007800907 */
[----:B------:R-:W-:Y:S02]  /*0810*/  ISETP.GE.U32.AND P0, PT, R4, R7, PT ;  /* 0x000000070400720c */ /* 0x000fe40003f06070 */
[----:B------:R-:W-:Y:S01]  /*0820*/  VIMNMX R4, PT, PT, R6, 0x46a00000, PT ;  /* 0x46a0000006047848 */ /* 0x000fe20003fe0100 */
[----:B------:R-:W-:Y:S01]  /*0830*/  IMAD.MOV.U32 R6, RZ, RZ, RZ ;  /* 0x000000ffff067224 */ /* 0x000fe200078e00ff */
[----:B------:R-:W-:-:S05]  /*0840*/  SEL R7, R26, 0x63400000, !P0 ;  /* 0x634000001a077807 */ /* 0x000fca0004000000 */
[----:B------:R-:W-:-:S04]  /*0850*/  IMAD.IADD R4, R4, 0x1, -R7 ;  /* 0x0000000104047824 */ /* 0x000fc800078e0a07 */
[----:B------:R-:W-:-:S06]  /*0860*/  VIADD R7, R4, 0x7fe00000 ;  /* 0x7fe0000004077836 */ /* 0x000fcc0000000000 */
[----:B------:R-:W-:-:S10]  /*0870*/  DMUL R20, R22, R6 ;  /* 0x0000000616147228 */ /* 0x000fd40000000000 */
[----:B------:R-:W-:-:S13]  /*0880*/  FSETP.GTU.AND P0, PT, |R21|, 1.469367938527859385e-39, PT ;  /* 0x001000001500780b */ /* 0x000fda0003f0c200 */
[----:B------:R-:W-:Y:S05]  /*0890*/  @P0 BRA `(.L_x_7) ;  /* 0x0000000000940947 */ /* 0x000fea0003800000 */
[----:B------:R-:W-:Y:S01]  /*08a0*/  DFMA R10, R22, -R10, R18 ;  /* 0x8000000a160a722b */ /* 0x000fe20000000012 */
[----:B------:R-:W-:-:S09]  /*08b0*/  IMAD.MOV.U32 R6, RZ, RZ, RZ ;  /* 0x000000ffff067224 */ /* 0x000fd200078e00ff */
[C---:B------:R-:W-:Y:S02]  /*08c0*/  FSETP.NEU.AND P0, PT, R11.reuse, RZ, PT ;  /* 0x000000ff0b00720b */ /* 0x040fe40003f0d000 */
[----:B------:R-:W-:-:S04]  /*08d0*/  LOP3.LUT R19, R11, 0x80000000, R9, 0x48, !PT ;  /* 0x800000000b137812 */ /* 0x000fc800078e4809 */
[----:B------:R-:W-:-:S07]  /*08e0*/  LOP3.LUT R7, R19, R7, RZ, 0xfc, !PT ;  /* 0x0000000713077212 */ /* 0x000fce00078efcff */
[----:B------:R-:W-:Y:S05]  /*08f0*/  @!P0 BRA `(.L_x_7) ;  /* 0x00000000007c8947 */ /* 0x000fea0003800000 */
[----:B------:R-:W-:Y:S01]  /*0900*/  IMAD.MOV R9, RZ, RZ, -R4 ;  /* 0x000000ffff097224 */ /* 0x000fe200078e0a04 */
[----:B------:R-:W-:Y:S01]  /*0910*/  DMUL.RP R6, R22, R6 ;  /* 0x0000000616067228 */ /* 0x000fe20000008000 */
[----:B------:R-:W-:-:S06]  /*0920*/  IMAD.MOV.U32 R8, RZ, RZ, RZ ;  /* 0x000000ffff087224 */ /* 0x000fcc00078e00ff */
[----:B------:R-:W-:-:S03]  /*0930*/  DFMA R8, R20, -R8, R22 ;  /* 0x800000081408722b */ /* 0x000fc60000000016 */
[----:B------:R-:W-:-:S03]  /*0940*/  LOP3.LUT R19, R7, R19, RZ, 0x3c, !PT ;  /* 0x0000001307137212 */ /* 0x000fc600078e3cff */
[----:B------:R-:W-:-:S04]  /*0950*/  IADD3 R8, PT, PT, -R4, -0x43300000, RZ ;  /* 0xbcd0000004087810 */ /* 0x000fc80007ffe1ff */
[----:B------:R-:W-:-:S04]  /*0960*/  FSETP.NEU.AND P0, PT, |R9|, R8, PT ;  /* 0x000000080900720b */ /* 0x000fc80003f0d200 */
[----:B------:R-:W-:Y:S02]  /*0970*/  FSEL R20, R6, R20, !P0 ;  /* 0x0000001406147208 */ /* 0x000fe40004000000 */
[----:B------:R-:W-:Y:S01]  /*0980*/  FSEL R21, R19, R21, !P0 ;  /* 0x0000001513157208 */ /* 0x000fe20004000000 */
[----:B------:R-:W-:Y:S06]  /*0990*/  BRA `(.L_x_7) ;  /* 0x0000000000547947 */ /* 0x000fec0003800000 */
.L_x_6:
[----:B------:R-:W-:-:S14]  /*09a0*/  DSETP.NAN.AND P0, PT, R6, R6, PT ;  /* 0x000000060600722a */ /* 0x000fdc0003f08000 */
[----:B------:R-:W-:Y:S05]  /*09b0*/  @P0 BRA `(.L_x_8) ;  /* 0x0000000000440947 */ /* 0x000fea0003800000 */
[----:B------:R-:W-:-:S14]  /*09c0*/  DSETP.NAN.AND P0, PT, R8, R8, PT ;  /* 0x000000080800722a */ /* 0x000fdc0003f08000 */
[----:B------:R-:W-:Y:S05]  /*09d0*/  @P0 BRA `(.L_x_9) ;  /* 0x0000000000300947 */ /* 0x000fea0003800000 */
[----:B------:R-:W-:Y:S01]  /*09e0*/  ISETP.NE.AND P0, PT, R28, R27, PT ;  /* 0x0000001b1c00720c */ /* 0x000fe20003f05270 */
[----:B------:R-:W-:Y:S02]  /*09f0*/  IMAD.MOV.U32 R20, RZ, RZ, 0x0 ;  /* 0x00000000ff147424 */ /* 0x000fe400078e00ff */
[----:B------:R-:W-:-:S10]  /*0a00*/  IMAD.MOV.U32 R21, RZ, RZ, -0x80000 ;  /* 0xfff80000ff157424 */ /* 0x000fd400078e00ff */
[----:B------:R-:W-:Y:S05]  /*0a10*/  @!P0 BRA `(.L_x_7) ;  /* 0x0000000000348947 */ /* 0x000fea0003800000 */
[----:B------:R-:W-:Y:S02]  /*0a20*/  ISETP.NE.AND P0, PT, R28, 0x7ff00000, PT ;  /* 0x7ff000001c00780c */ /* 0x000fe40003f05270 */
[----:B------:R-:W-:Y:S02]  /*0a30*/  LOP3.LUT R21, R7, 0x80000000, R9, 0x48, !PT ;  /* 0x8000000007157812 */ /* 0x000fe400078e4809 */
[----:B------:R-:W-:-:S13]  /*0a40*/  ISETP.EQ.OR P0, PT, R27, RZ, !P0 ;  /* 0x000000ff1b00720c */ /* 0x000fda0004702670 */
[----:B------:R-:W-:Y:S01]  /*0a50*/  @P0 LOP3.LUT R4, R21, 0x7ff00000, RZ, 0xfc, !PT ;  /* 0x7ff0000015040812 */ /* 0x000fe200078efcff */
[----:B------:R-:W-:Y:S02]  /*0a60*/  @!P0 IMAD.MOV.U32 R20, RZ, RZ, RZ ;  /* 0x000000ffff148224 */ /* 0x000fe400078e00ff */
[----:B------:R-:W-:Y:S02]  /*0a70*/  @P0 IMAD.MOV.U32 R20, RZ, RZ, RZ ;  /* 0x000000ffff140224 */ /* 0x000fe400078e00ff */
[----:B------:R-:W-:Y:S01]  /*0a80*/  @P0 IMAD.MOV.U32 R21, RZ, RZ, R4 ;  /* 0x000000ffff150224 */ /* 0x000fe200078e0004 */
[----:B------:R-:W-:Y:S06]  /*0a90*/  BRA `(.L_x_7) ;  /* 0x0000000000147947 */ /* 0x000fec0003800000 */
.L_x_9:
[----:B------:R-:W-:Y:S01]  /*0aa0*/  LOP3.LUT R21, R9, 0x80000, RZ, 0xfc, !PT ;  /* 0x0008000009157812 */ /* 0x000fe200078efcff */
[----:B------:R-:W-:Y:S01]  /*0ab0*/  IMAD.MOV.U32 R20, RZ, RZ, R8 ;  /* 0x000000ffff147224 */ /* 0x000fe200078e0008 */
[----:B------:R-:W-:Y:S06]  /*0ac0*/  BRA `(.L_x_7) ;  /* 0x0000000000087947 */ /* 0x000fec0003800000 */
.L_x_8:
[----:B------:R-:W-:Y:S01]  /*0ad0*/  LOP3.LUT R21, R7, 0x80000, RZ, 0xfc, !PT ;  /* 0x0008000007157812 */ /* 0x000fe200078efcff */
[----:B------:R-:W-:-:S07]  /*0ae0*/  IMAD.MOV.U32 R20, RZ, RZ, R6 ;  /* 0x000000ffff147224 */ /* 0x000fce00078e0006 */
.L_x_7:
[----:B------:R-:W-:Y:S05]  /*0af0*/  BSYNC.RECONVERGENT B1 ;  /* 0x0000000000017941 */ /* 0x000fea0003800200 */
.L_x_5:
[----:B------:R-:W-:Y:S02]  /*0b00*/  IMAD.MOV.U32 R6, RZ, RZ, R0 ;  /* 0x000000ffff067224 */ /* 0x000fe400078e0000 */
[----:B------:R-:W-:-:S04]  /*0b10*/  IMAD.MOV.U32 R7, RZ, RZ, 0x0 ;  /* 0x00000000ff077424 */ /* 0x000fc800078e00ff */
[----:B------:R-:W-:Y:S05]  /*0b20*/  RET.REL.NODEC R6 `(_Z8rendererP7color_t) ;  /* 0xfffffff406347950 */ /* 0x000fea0003c3ffff */
.L_x_10:
[----:B------:R-:W-:-:S00]  /*0b30*/  BRA `(.L_x_10) ;  /* 0xfffffffc00fc7947 */ /* 0x000fc0000383ffff */
[----:B------:R-:W-:-:S00]  /*0b40*/  NOP ;  /* 0x0000000000007918 */ /* 0x000fc00000000000 */
        /* <DEDUP_REMOVED lines=11> */
.L_x_11:


//--------------------- .nv.shared.reserved.0     --------------------------
	.section	.nv.shared.reserved.0,"aw",@nobits
	.weak		__nv_reservedSMEM_offset_0_alias
	.size		__nv_reservedSMEM_offset_0_alias, 0, 64
	.other		__nv_reservedSMEM_offset_0_alias,@"STO_CUDA_RESERVED_SHARED STV_DEFAULT"
__nv_reservedSMEM_offset_0_alias:
	.zero		0
	.zero		64


//--------------------- .nv.global                --------------------------
	.section	.nv.global,"aw",@nobits
.nv.global:
	.type		kBlack,@object
	.size		kBlack,(.L_0 - kBlack)
kBlack:
	.zero		3
.L_0:


//--------------------- .nv.constant0._Z8rendererP7color_t --------------------------
	.section	.nv.constant0._Z8rendererP7color_t,"a",@progbits
	.sectionflags	@""
	.align	4
.nv.constant0._Z8rendererP7color_t:
	.zero		904


//--------------------- SYMBOLS --------------------------

	.type		.nv.reservedSmem.offset0,@object
	.size		.nv.reservedSmem.offset0,0x4
